	.headerflags	@"EF_CUDA_TEXMODE_UNIFIED EF_CUDA_64BIT_ADDRESS EF_CUDA_ACCELERATORS EF_CUDA_SM90 EF_CUDA_VIRTUAL_SM(EF_CUDA_SM90)"
	.elftype	@"ET_EXEC"


//--------------------- .nv.info                  --------------------------
	.section	.nv.info,"",@"SHT_CUDA_INFO"
	.align	4


	//----- nvinfo : EIATTR_REGCOUNT
	.align		4
        /*0000*/ 	.byte	0x04, 0x2f
        /*0002*/ 	.short	(.L_3 - .L_2)
	.align		4
.L_2:
        /*0004*/ 	.word	index@(triton_poi_fused__native_batch_norm_legit_no_training_relu_5)
        /*0008*/ 	.word	0x00000012


	//----- nvinfo : EIATTR_MIN_STACK_SIZE
	.align		4
.L_3:
        /*000c*/ 	.byte	0x04, 0x12
        /*000e*/ 	.short	(.L_5 - .L_4)
	.align		4
.L_4:
        /*0010*/ 	.word	index@(triton_poi_fused__native_batch_norm_legit_no_training_relu_5)
        /*0014*/ 	.word	0x00000000


	//----- nvinfo : EIATTR_FRAME_SIZE
	.align		4
.L_5:
        /*0018*/ 	.byte	0x04, 0x11
        /*001a*/ 	.short	(.L_7 - .L_6)
	.align		4
.L_6:
        /*001c*/ 	.word	index@(triton_poi_fused__native_batch_norm_legit_no_training_relu_5)
        /*0020*/ 	.word	0x00000000


	//----- nvinfo : EIATTR_MIN_STACK_SIZE
	.align		4
.L_7:
        /*0024*/ 	.byte	0x04, 0x12
        /*0026*/ 	.short	(.L_9 - .L_8)
	.align		4
.L_8:
        /*0028*/ 	.word	index@(triton_poi_fused__native_batch_norm_legit_no_training_relu_5)
        /*002c*/ 	.word	0x00000000
.L_9:


//--------------------- .nv.info.triton_poi_fused__native_batch_norm_legit_no_training_relu_5 --------------------------
	.section	.nv.info.triton_poi_fused__native_batch_norm_legit_no_training_relu_5,"",@"SHT_CUDA_INFO"
	.sectionflags	@""
	.align	4


	//----- nvinfo : EIATTR_CUDA_API_VERSION
	.align		4
        /*0000*/ 	.byte	0x04, 0x37
        /*0002*/ 	.short	(.L_11 - .L_10)
.L_10:
        /*0004*/ 	.word	0x0000007c


	//----- nvinfo : EIATTR_KPARAM_INFO
	.align		4
.L_11:
        /*0008*/ 	.byte	0x04, 0x17
        /*000a*/ 	.short	(.L_13 - .L_12)
.L_12:
        /*000c*/ 	.word	0x00000000
        /*0010*/ 	.short	0x0006
        /*0012*/ 	.short	0x0030
        /*0014*/ 	.byte	0x00, 0xf0, 0x11, 0x00


	//----- nvinfo : EIATTR_KPARAM_INFO
	.align		4
.L_13:
        /*0018*/ 	.byte	0x04, 0x17
        /*001a*/ 	.short	(.L_15 - .L_14)
.L_14:
        /*001c*/ 	.word	0x00000000
        /*0020*/ 	.short	0x0005
        /*0022*/ 	.short	0x0028
        /*0024*/ 	.byte	0x00, 0xf4, 0x21, 0x00


	//----- nvinfo : EIATTR_KPARAM_INFO
	.align		4
.L_15:
        /*0028*/ 	.byte	0x04, 0x17
        /*002a*/ 	.short	(.L_17 - .L_16)
.L_16:
        /*002c*/ 	.word	0x00000000
        /*0030*/ 	.short	0x0004
        /*0032*/ 	.short	0x0020
        /*0034*/ 	.byte	0x00, 0xf4, 0x21, 0x00


	//----- nvinfo : EIATTR_KPARAM_INFO
	.align		4
.L_17:
        /*0038*/ 	.byte	0x04, 0x17
        /*003a*/ 	.short	(.L_19 - .L_18)
.L_18:
        /*003c*/ 	.word	0x00000000
        /*0040*/ 	.short	0x0003
        /*0042*/ 	.short	0x0018
        /*0044*/ 	.byte	0x00, 0xf4, 0x21, 0x00


	//----- nvinfo : EIATTR_KPARAM_INFO
	.align		4
.L_19:
        /*0048*/ 	.byte	0x04, 0x17
        /*004a*/ 	.short	(.L_21 - .L_20)
.L_20:
        /*004c*/ 	.word	0x00000000
        /*0050*/ 	.short	0x0002
        /*0052*/ 	.short	0x0010
        /*0054*/ 	.byte	0x00, 0xf4, 0x21, 0x00


	//----- nvinfo : EIATTR_KPARAM_INFO
	.align		4
.L_21:
        /*0058*/ 	.byte	0x04, 0x17
        /*005a*/ 	.short	(.L_23 - .L_22)
.L_22:
        /*005c*/ 	.word	0x00000000
        /*0060*/ 	.short	0x0001
        /*0062*/ 	.short	0x0008
        /*0064*/ 	.byte	0x00, 0xf4, 0x21, 0x00


	//----- nvinfo : EIATTR_KPARAM_INFO
	.align		4
.L_23:
        /*0068*/ 	.byte	0x04, 0x17
        /*006a*/ 	.short	(.L_25 - .L_24)
.L_24:
        /*006c*/ 	.word	0x00000000
        /*0070*/ 	.short	0x0000
        /*0072*/ 	.short	0x0000
        /*0074*/ 	.byte	0x00, 0xf4, 0x21, 0x00


	//----- nvinfo : EIATTR_SPARSE_MMA_MASK
	.align		4
.L_25:
        /*0078*/ 	.byte	0x03, 0x50
        /*007a*/ 	.short	0x0000


	//----- nvinfo : EIATTR_MAXREG_COUNT
	.align		4
        /*007c*/ 	.byte	0x03, 0x1b
        /*007e*/ 	.short	0x00ff


	//----- nvinfo : EIATTR_EXIT_INSTR_OFFSETS
	.align		4
        /*0080*/ 	.byte	0x04, 0x1c
        /*0082*/ 	.short	(.L_27 - .L_26)


	//   ....[0]....
.L_26:
        /*0084*/ 	.word	0x000002f0


	//   ....[1]....
        /*0088*/ 	.word	0x00000310


	//----- nvinfo : EIATTR_REQNTID
	.align		4
.L_27:
        /*008c*/ 	.byte	0x04, 0x10
        /*008e*/ 	.short	(.L_29 - .L_28)
.L_28:
        /*0090*/ 	.word	0x00000080
        /*0094*/ 	.word	0x00000001
        /*0098*/ 	.word	0x00000001


	//----- nvinfo : EIATTR_CBANK_PARAM_SIZE
	.align		4
.L_29:
        /*009c*/ 	.byte	0x03, 0x19
        /*009e*/ 	.short	0x0034


	//----- nvinfo : EIATTR_PARAM_CBANK
	.align		4
        /*00a0*/ 	.byte	0x04, 0x0a
        /*00a2*/ 	.short	(.L_31 - .L_30)
	.align		4
.L_30:
        /*00a4*/ 	.word	index@(.nv.constant0.triton_poi_fused__native_batch_norm_legit_no_training_relu_5)
        /*00a8*/ 	.short	0x0210
        /*00aa*/ 	.short	0x0034


	//----- nvinfo : EIATTR_SW_WAR
	.align		4
.L_31:
        /*00ac*/ 	.byte	0x04, 0x36
        /*00ae*/ 	.short	(.L_33 - .L_32)
.L_32:
        /*00b0*/ 	.word	0x00000008
.L_33:


//--------------------- .nv.callgraph             --------------------------
	.section	.nv.callgraph,"",@"SHT_CUDA_CALLGRAPH"
	.align	4
	.sectionentsize	8
	.align		4
        /*0000*/ 	.word	0x00000000
	.align		4
        /*0004*/ 	.word	0xffffffff
	.align		4
        /*0008*/ 	.word	0x00000000
	.align		4
        /*000c*/ 	.word	0xfffffffe
	.align		4
        /*0010*/ 	.word	0x00000000
	.align		4
        /*0014*/ 	.word	0xfffffffd
	.align		4
        /*0018*/ 	.word	0x00000000
	.align		4
        /*001c*/ 	.word	0xfffffffc


//--------------------- .nv.constant4             --------------------------
	.section	.nv.constant4,"a",@progbits
	.align	8
	.align		8
.nv.constant4:
        /*0000*/ 	.dword	_$_str
	.align		8
        /*0008*/ 	.dword	_$_str_$_2


//--------------------- .text.triton_poi_fused__native_batch_norm_legit_no_training_relu_5 --------------------------
	.section	.text.triton_poi_fused__native_batch_norm_legit_no_training_relu_5,"ax",@progbits
	.align	128
        .global         triton_poi_fused__native_batch_norm_legit_no_training_relu_5
        .type           triton_poi_fused__native_batch_norm_legit_no_training_relu_5,@function
        .size           triton_poi_fused__native_batch_norm_legit_no_training_relu_5,(.L_x_1 - triton_poi_fused__native_batch_norm_legit_no_training_relu_5)
        .other          triton_poi_fused__native_batch_norm_legit_no_training_relu_5,@"STO_CUDA_ENTRY STV_DEFAULT"
triton_poi_fused__native_batch_norm_legit_no_training_relu_5:
.text.triton_poi_fused__native_batch_norm_legit_no_training_relu_5:
[----:B------:R-:W0:Y:S01]  /*0000*/  LDC R1, c[0x0][0x28] ;  /* 0x00000a00ff017b82 */ /* 0x000e220000000800 */
[----:B------:R-:W1:Y:S07]  /*0010*/  S2R R0, SR_TID.X ;  /* 0x0000000000007919 */ /* 0x000e6e0000002100 */
[----:B------:R-:W2:Y:S01]  /*0020*/  LDC.64 R8, c[0x0][0x220] ;  /* 0x00008800ff087b82 */ /* 0x000ea20000000a00 */
[----:B------:R-:W-:Y:S01]  /*0030*/  HFMA2.MMA R14, -RZ, RZ, 0, 0 ;  /* 0x00000000ff0e7435 */ /* 0x000fe200000001ff */
[----:B------:R-:W-:Y:S01]  /*0040*/  ULDC.64 UR4, c[0x0][0x208] ;  /* 0x0000820000047ab9 */ /* 0x000fe20000000a00 */
[----:B------:R-:W3:Y:S05]  /*0050*/  S2R R3, SR_CTAID.X ;  /* 0x0000000000037919 */ /* 0x000eea0000002500 */
[----:B------:R-:W4:Y:S08]  /*0060*/  LDC.64 R4, c[0x0][0x210] ;  /* 0x00008400ff047b82 */ /* 0x000f300000000a00 */
[----:B------:R-:W5:Y:S08]  /*0070*/  LDC.64 R6, c[0x0][0x218] ;  /* 0x00008600ff067b82 */ /* 0x000f700000000a00 */
[----:B------:R-:W5:Y:S01]  /*0080*/  LDC.64 R10, c[0x0][0x228] ;  /* 0x00008a00ff0a7b82 */ /* 0x000f620000000a00 */
[----:B-1----:R-:W-:-:S07]  /*0090*/  LOP3.LUT R0, R0, 0x7f, RZ, 0xc0, !PT ;  /* 0x0000007f00007812 */ /* 0x002fce00078ec0ff */
[----:B------:R-:W1:Y:S01]  /*00a0*/  LDC.64 R12, c[0x0][0x230] ;  /* 0x00008c00ff0c7b82 */ /* 0x000e620000000a00 */
[----:B---3--:R-:W-:-:S04]  /*00b0*/  LEA R0, R3, R0, 0x7 ;  /* 0x0000000003007211 */ /* 0x008fc800078e38ff */
[C---:B------:R-:W-:Y:S01]  /*00c0*/  ISETP.GE.AND P0, PT, R0.reuse, 0x1800, PT ;  /* 0x000018000000780c */ /* 0x040fe20003f06270 */
[----:B------:R-:W-:-:S05]  /*00d0*/  IMAD.HI R2, R0, 0x2aaaaaab, RZ ;  /* 0x2aaaaaab00027827 */ /* 0x000fca00078e02ff */
[----:B------:R-:W-:-:S04]  /*00e0*/  SHF.R.U32.HI R3, RZ, 0x1f, R2 ;  /* 0x0000001fff037819 */ /* 0x000fc80000011602 */
[----:B------:R-:W-:-:S05]  /*00f0*/  LEA.HI R3, R2, R3, RZ, 0x1c ;  /* 0x0000000302037211 */ /* 0x000fca00078fe0ff */
[----:B------:R-:W-:-:S04]  /*0100*/  IMAD R15, R3, -0x60, R0 ;  /* 0xffffffa0030f7824 */ /* 0x000fc800078e0200 */
[----:B--2---:R-:W-:-:S05]  /*0110*/  IMAD.WIDE R8, R15, 0x4, R8 ;  /* 0x000000040f087825 */ /* 0x004fca00078e0208 */
[----:B------:R2:W3:Y:S01]  /*0120*/  @!P0 LDG.E.EL R14, desc[UR4][R8.64] ;  /* 0x00000004080e8981 */ /* 0x0004e2000c2e1900 */
[----:B------:R-:W-:Y:S01]  /*0130*/  CS2R R2, SRZ ;  /* 0x0000000000027805 */ /* 0x000fe2000001ff00 */
[----:B----4-:R-:W-:-:S04]  /*0140*/  IMAD.WIDE R4, R0, 0x4, R4 ;  /* 0x0000000400047825 */ /* 0x010fc800078e0204 */
[C---:B-----5:R-:W-:Y:S01]  /*0150*/  IMAD.WIDE R6, R15.reuse, 0x4, R6 ;  /* 0x000000040f067825 */ /* 0x060fe200078e0206 */
[----:B------:R4:W5:Y:S03]  /*0160*/  @!P0 LDG.E R2, desc[UR4][R4.64] ;  /* 0x0000000404028981 */ /* 0x000966000c1e1900 */
[C---:B0-2---:R-:W-:Y:S01]  /*0170*/  IMAD.WIDE R8, R15.reuse, 0x4, R10 ;  /* 0x000000040f087825 */ /* 0x045fe200078e020a */
[----:B------:R0:W5:Y:S03]  /*0180*/  @!P0 LDG.E.EL R3, desc[UR4][R6.64] ;  /* 0x0000000406038981 */ /* 0x000166000c2e1900 */
[----:B-1----:R-:W-:Y:S01]  /*0190*/  IMAD.WIDE R10, R15, 0x4, R12 ;  /* 0x000000040f0a7825 */ /* 0x002fe200078e020c */
[----:B------:R-:W-:Y:S01]  /*01a0*/  CS2R R12, SRZ ;  /* 0x00000000000c7805 */ /* 0x000fe2000001ff00 */
[----:B----4-:R-:W1:Y:S05]  /*01b0*/  LDC.64 R4, c[0x0][0x238] ;  /* 0x00008e00ff047b82 */ /* 0x010e6a0000000a00 */
[----:B------:R-:W2:Y:S04]  /*01c0*/  @!P0 LDG.E.EL R12, desc[UR4][R8.64] ;  /* 0x00000004080c8981 */ /* 0x000ea8000c2e1900 */
[----:B------:R-:W2:Y:S01]  /*01d0*/  @!P0 LDG.E.EL R13, desc[UR4][R10.64] ;  /* 0x000000040a0d8981 */ /* 0x000ea2000c2e1900 */
[----:B0-----:R-:W-:Y:S01]  /*01e0*/  MOV R6, 0x3e800000 ;  /* 0x3e80000000067802 */ /* 0x001fe20000000f00 */
[----:B---3--:R-:W-:-:S04]  /*01f0*/  FADD R14, R14, 9.9999997473787516356e-06 ;  /* 0x3727c5ac0e0e7421 */ /* 0x008fc80000000000 */
[----:B------:R-:W0:Y:S01]  /*0200*/  MUFU.SQRT R15, R14 ;  /* 0x0000000e000f7308 */ /* 0x000e220000002000 */
[----:B-----5:R-:W-:Y:S01]  /*0210*/  FADD R2, -R3, R2 ;  /* 0x0000000203027221 */ /* 0x020fe20000000100 */
[C---:B0-----:R-:W-:Y:S02]  /*0220*/  FSETP.GT.AND P1, PT, R15.reuse, 8.50705917302346158658e+37, PT ;  /* 0x7e8000000f00780b */ /* 0x041fe40003f24000 */
[----:B------:R-:W-:Y:S02]  /*0230*/  FSETP.GEU.AND P2, PT, R15, 1.175494350822287508e-38, PT ;  /* 0x008000000f00780b */ /* 0x000fe40003f4e000 */
[----:B------:R-:W-:-:S09]  /*0240*/  FSEL R6, R6, 1, P1 ;  /* 0x3f80000006067808 */ /* 0x000fd20000800000 */
[----:B------:R-:W-:Y:S02]  /*0250*/  @P1 FMUL R15, R15, 0.25 ;  /* 0x3e8000000f0f1820 */ /* 0x000fe40000400000 */
[----:B------:R-:W-:Y:S02]  /*0260*/  @!P2 FMUL R6, R6, 16777216 ;  /* 0x4b8000000606a820 */ /* 0x000fe40000400000 */
[----:B------:R-:W-:-:S06]  /*0270*/  @!P2 FMUL R15, R15, 16777216 ;  /* 0x4b8000000f0fa820 */ /* 0x000fcc0000400000 */
[----:B------:R-:W0:Y:S02]  /*0280*/  MUFU.RCP R15, R15 ;  /* 0x0000000f000f7308 */ /* 0x000e240000001000 */
[----:B0-----:R-:W-:-:S04]  /*0290*/  FMUL R3, R15, R6 ;  /* 0x000000060f037220 */ /* 0x001fc80000400000 */
[----:B------:R-:W-:-:S04]  /*02a0*/  FMUL R2, R2, R3 ;  /* 0x0000000302027220 */ /* 0x000fc80000400000 */
[----:B--2---:R-:W-:Y:S01]  /*02b0*/  FFMA R12, R2, R12, R13 ;  /* 0x0000000c020c7223 */ /* 0x004fe2000000000d */
[----:B-1----:R-:W-:-:S04]  /*02c0*/  IMAD.WIDE R2, R0, 0x4, R4 ;  /* 0x0000000400027825 */ /* 0x002fc800078e0204 */
[----:B------:R-:W-:-:S04]  /*02d0*/  FSETP.GEU.AND P1, PT, R12, RZ, PT ;  /* 0x000000ff0c00720b */ /* 0x000fc80003f2e000 */
[----:B------:R-:W-:Y:S01]  /*02e0*/  FSEL R5, R12, RZ, P1 ;  /* 0x000000ff0c057208 */ /* 0x000fe20000800000 */
[----:B------:R-:W-:Y:S08]  /*02f0*/  @P0 EXIT ;  /* 0x000000000000094d */ /* 0x000ff00003800000 */
[----:B------:R-:W-:Y:S01]  /*0300*/  STG.E desc[UR4][R2.64], R5 ;  /* 0x0000000502007986 */ /* 0x000fe2000c101904 */
[----:B------:R-:W-:Y:S05]  /*0310*/  EXIT ;  /* 0x000000000000794d */ /* 0x000fea0003800000 */
.L_x_0:
[----:B------:R-:W-:-:S00]  /*0320*/  BRA `(.L_x_0) ;  /* 0xfffffffc00fc7947 */ /* 0x000fc0000383ffff */
[----:B------:R-:W-:-:S00]  /*0330*/  NOP ;  /* 0x0000000000007918 */ /* 0x000fc00000000000 */
        /* <DEDUP_REMOVED lines=12> */
.L_x_1:


//--------------------- .nv.global.init           --------------------------
	.section	.nv.global.init,"aw",@progbits
.nv.global.init:
	.type		_$_str,@object
	.size		_$_str,(_$_str_$_2 - _$_str)
_$_str:
        /*0000*/ 	.byte	0x5f, 0x5f, 0x43, 0x55, 0x44, 0x41, 0x5f, 0x46, 0x54, 0x5a, 0x00
	.type		_$_str_$_2,@object
	.size		_$_str_$_2,(.L_1 - _$_str_$_2)
_$_str_$_2:
        /*000b*/ 	.byte	0x5f, 0x5f, 0x43, 0x55, 0x44, 0x41, 0x5f, 0x50, 0x52, 0x45, 0x43, 0x5f, 0x53, 0x51, 0x52, 0x54
        /*001b*/ 	.byte	0x00
.L_1:


//--------------------- .nv.constant0.triton_poi_fused__native_batch_norm_legit_no_training_relu_5 --------------------------
	.section	.nv.constant0.triton_poi_fused__native_batch_norm_legit_no_training_relu_5,"a",@progbits
	.sectionflags	@""
	.align	4
.nv.constant0.triton_poi_fused__native_batch_norm_legit_no_training_relu_5:
	.zero		580
